//
// Generated by NVIDIA NVVM Compiler
//
// Compiler Build ID: CL-36424714
// Cuda compilation tools, release 13.0, V13.0.88
// Based on NVVM 20.0.0
//

.version 9.0
.target sm_100
.address_size 64

	// .globl	_Z23test_tma_copy_to_sharedPjS_
// _ZZ23test_tma_copy_to_sharedPjS_E3bar has been demoted
// _ZZ23test_tma_copy_to_sharedPjS_E6shared has been demoted

.visible .entry _Z23test_tma_copy_to_sharedPjS_(
	.param .u64 .ptr .align 1 _Z23test_tma_copy_to_sharedPjS__param_0,
	.param .u64 .ptr .align 1 _Z23test_tma_copy_to_sharedPjS__param_1
)
{
	.reg .pred 	%p<8>;
	.reg .b32 	%r<27>;
	.reg .b64 	%rd<16>;
	// demoted variable
	.shared .align 8 .b8 _ZZ23test_tma_copy_to_sharedPjS_E3bar[8];
	// demoted variable
	.shared .align 16 .b8 _ZZ23test_tma_copy_to_sharedPjS_E6shared[32];
	ld.param.u64 	%rd4, [_Z23test_tma_copy_to_sharedPjS__param_0];
	ld.param.u64 	%rd5, [_Z23test_tma_copy_to_sharedPjS__param_1];
	mov.u32 	%r1, %tid.x;
	setp.ne.s32 	%p1, %r1, 0;
	@%p1 bra 	$L__BB0_2;
	mov.u32 	%r5, %ntid.x;
	mov.u32 	%r4, _ZZ23test_tma_copy_to_sharedPjS_E3bar;
	// begin inline asm
	mbarrier.init.shared.b64 [%r4], %r5;
	// end inline asm
	// begin inline asm
	fence.proxy.async.shared::cta;
	// end inline asm
$L__BB0_2:
	setp.ne.s32 	%p2, %r1, 0;
	bar.sync 	0;
	@%p2 bra 	$L__BB0_4;
	cvta.to.global.u64 	%rd6, %rd4;
	mov.u32 	%r6, _ZZ23test_tma_copy_to_sharedPjS_E6shared;
	mov.u32 	%r8, _ZZ23test_tma_copy_to_sharedPjS_E3bar;
	mov.b32 	%r10, 32;
	// begin inline asm
	cp.async.bulk.shared::cluster.global.mbarrier::complete_tx::bytes [%r6], [%rd6], %r10, [%r8];
	// end inline asm
	// begin inline asm
	mbarrier.expect_tx.relaxed.cta.shared::cta.b64 [%r8], %r10;
	// end inline asm
$L__BB0_4:
	mov.u32 	%r11, _ZZ23test_tma_copy_to_sharedPjS_E3bar;
	mov.b32 	%r12, 1;
	// begin inline asm
	mbarrier.arrive.shared::cta.b64                             %rd7,  [%r11], %r12;    // 2. 
	// end inline asm
	mov.b32 	%r26, 0;
	// begin inline asm
	mov.u64 %rd8, %globaltimer;
	// end inline asm
$L__BB0_5:
	// begin inline asm
	{
	.reg .pred p;
	mbarrier.try_wait.shared.b64 p, [%r11], %rd7;
	selp.b32 %r14, 1, 0, p;
	}
	// end inline asm
	setp.ne.s32 	%p3, %r14, 0;
	@%p3 bra 	$L__BB0_12;
	setp.gt.s32 	%p5, %r26, 15;
	@%p5 bra 	$L__BB0_8;
	add.s32 	%r26, %r26, 1;
	bra.uni 	$L__BB0_5;
$L__BB0_8:
	// begin inline asm
	mov.u64 %rd11, %globaltimer;
	// end inline asm
	sub.s64 	%rd3, %rd11, %rd8;
	setp.lt.s64 	%p6, %rd3, 4000000;
	@%p6 bra 	$L__BB0_10;
	mov.b32 	%r24, 1000000;
	// begin inline asm
	nanosleep.u32 %r24;
	// end inline asm
	bra.uni 	$L__BB0_5;
$L__BB0_10:
	setp.lt.s64 	%p7, %rd3, 40000;
	@%p7 bra 	$L__BB0_5;
	shr.s64 	%rd12, %rd3, 63;
	shr.u64 	%rd13, %rd12, 62;
	add.s64 	%rd14, %rd3, %rd13;
	shr.u64 	%rd15, %rd14, 2;
	cvt.u32.u64 	%r25, %rd15;
	// begin inline asm
	nanosleep.u32 %r25;
	// end inline asm
	bra.uni 	$L__BB0_5;
$L__BB0_12:
	setp.ne.s32 	%p4, %r1, 0;
	// begin inline asm
	fence.proxy.async.shared::cta;
	// end inline asm
	bar.sync 	0;
	@%p4 bra 	$L__BB0_14;
	cvta.to.global.u64 	%rd10, %rd5;
	ld.shared.v4.u32 	{%r16, %r17, %r18, %r19}, [_ZZ23test_tma_copy_to_sharedPjS_E6shared];
	st.global.u32 	[%rd10], %r16;
	st.global.u32 	[%rd10+4], %r17;
	st.global.u32 	[%rd10+8], %r18;
	st.global.u32 	[%rd10+12], %r19;
	ld.shared.v4.u32 	{%r20, %r21, %r22, %r23}, [_ZZ23test_tma_copy_to_sharedPjS_E6shared+16];
	st.global.u32 	[%rd10+16], %r20;
	st.global.u32 	[%rd10+20], %r21;
	st.global.u32 	[%rd10+24], %r22;
	st.global.u32 	[%rd10+28], %r23;
$L__BB0_14:
	ret;

}


// ===== COMPILED SASS (sm_100) =====

	.target	sm_100

	.elftype	@"ET_EXEC"


//--------------------- .note.nv.tkinfo           --------------------------
	.section	.note.nv.tkinfo,"",@"SHT_NOTE"
	.sectionflags	@"SHF_NOTE_NV_TKINFO"
	.tkinfo
        /*0018*/ 	.word	0x00000002
        /*0030*/ 	.string	""
        /*0030*/ 	.string	"ptxas"
        /*0030*/ 	.string	"Cuda compilation tools, release 13.0, V13.0.88"
        /*0030*/ 	.string	"Build cuda_13.0.r13.0/compiler.36424714_0"
        /*0030*/ 	.string	"-arch sm_100 -m 64 "



//--------------------- .note.nv.cuinfo           --------------------------
	.section	.note.nv.cuinfo,"",@"SHT_NOTE"
	.sectionflags	@"SHF_NOTE_NV_CUINFO"
        /*0018*/ 	.short	0x0002
        /*001a*/ 	.short	0x0064
        /*001c*/ 	.short	0x0082
	.zero		2


//--------------------- .nv.info                  --------------------------
	.section	.nv.info,"",@"SHT_CUDA_INFO"
	.align	4


	//----- nvinfo : EIATTR_REGCOUNT
	.align		4
        /*0000*/ 	.byte	0x04, 0x2f
        /*0002*/ 	.short	(.L_1 - .L_0)
	.align		4
.L_0:
        /*0004*/ 	.word	index@(_Z23test_tma_copy_to_sharedPjS_)
        /*0008*/ 	.word	0x0000000e


	//----- nvinfo : EIATTR_FRAME_SIZE
	.align		4
.L_1:
        /*000c*/ 	.byte	0x04, 0x11
        /*000e*/ 	.short	(.L_3 - .L_2)
	.align		4
.L_2:
        /*0010*/ 	.word	index@(_Z23test_tma_copy_to_sharedPjS_)
        /*0014*/ 	.word	0x00000000


	//----- nvinfo : EIATTR_MIN_STACK_SIZE
	.align		4
.L_3:
        /*0018*/ 	.byte	0x04, 0x12
        /*001a*/ 	.short	(.L_5 - .L_4)
	.align		4
.L_4:
        /*001c*/ 	.word	index@(_Z23test_tma_copy_to_sharedPjS_)
        /*0020*/ 	.word	0x00000000
.L_5:


//--------------------- .nv.compat                --------------------------
	.section	.nv.compat,"",@"SHT_CUDA_COMPAT_INFO"
	.align	4
        /*0000*/ 	.byte	0x02, 0x09, 0x00, 0x00, 0x02, 0x02, 0x02, 0x00, 0x02, 0x05, 0x05, 0x00, 0x03, 0x07, 0x01, 0x01
        /*0010*/ 	.byte	0x02, 0x03, 0x00, 0x00, 0x02, 0x06, 0x01, 0x00, 0x04, 0x0b, 0x08, 0x00, 0x09, 0x00, 0x00, 0x00
        /*0020*/ 	.byte	0x00, 0x00, 0x00, 0x00


//--------------------- .nv.info._Z23test_tma_copy_to_sharedPjS_ --------------------------
	.section	.nv.info._Z23test_tma_copy_to_sharedPjS_,"",@"SHT_CUDA_INFO"
	.sectionflags	@""
	.align	4


	//----- nvinfo : EIATTR_CUDA_API_VERSION
	.align		4
        /*0000*/ 	.byte	0x04, 0x37
        /*0002*/ 	.short	(.L_7 - .L_6)
.L_6:
        /*0004*/ 	.word	0x00000082


	//----- nvinfo : EIATTR_KPARAM_INFO
	.align		4
.L_7:
        /*0008*/ 	.byte	0x04, 0x17
        /*000a*/ 	.short	(.L_9 - .L_8)
.L_8:
        /*000c*/ 	.word	0x00000000
        /*0010*/ 	.short	0x0001
        /*0012*/ 	.short	0x0008
        /*0014*/ 	.byte	0x00, 0xf5, 0x21, 0x00


	//----- nvinfo : EIATTR_KPARAM_INFO
	.align		4
.L_9:
        /*0018*/ 	.byte	0x04, 0x17
        /*001a*/ 	.short	(.L_11 - .L_10)
.L_10:
        /*001c*/ 	.word	0x00000000
        /*0020*/ 	.short	0x0000
        /*0022*/ 	.short	0x0000
        /*0024*/ 	.byte	0x00, 0xf5, 0x21, 0x00


	//----- nvinfo : EIATTR_SPARSE_MMA_MASK
	.align		4
.L_11:
        /*0028*/ 	.byte	0x03, 0x50
        /*002a*/ 	.short	0x0000


	//----- nvinfo : EIATTR_MAXREG_COUNT
	.align		4
        /*002c*/ 	.byte	0x03, 0x1b
        /*002e*/ 	.short	0x00ff


	//----- nvinfo : EIATTR_NUM_BARRIERS
	.align		4
        /*0030*/ 	.byte	0x02, 0x4c
        /*0032*/ 	.byte	0x01
	.zero		1


	//----- nvinfo : EIATTR_MERCURY_ISA_VERSION
	.align		4
        /*0034*/ 	.byte	0x03, 0x5f
        /*0036*/ 	.short	0x0101


	//----- nvinfo : EIATTR_VRC_CTA_INIT_COUNT
	.align		4
        /*0038*/ 	.byte	0x02, 0x4a
	.zero		1
	.zero		1


	//----- nvinfo : EIATTR_MBARRIER_INSTR_OFFSETS
	.align		4
        /*003c*/ 	.byte	0x04, 0x39
        /*003e*/ 	.short	(.L_13 - .L_12)


	//   ....[0]....
.L_12:
        /*0040*/ 	.word	0x000000d0
        /*0044*/ 	.word	0x000000ff
        /*0048*/ 	.word	0x00000000
        /*004c*/ 	.short	0x0100
        /*004e*/ 	.byte	0x06
	.zero		1


	//   ....[1]....
        /*0050*/ 	.word	0x00000220
        /*0054*/ 	.word	0x000000ff
        /*0058*/ 	.word	0x00000000
        /*005c*/ 	.short	0x010b
        /*005e*/ 	.byte	0x05
	.zero		1


	//   ....[2]....
        /*0060*/ 	.word	0x00000270
        /*0064*/ 	.word	0x000000ff
        /*0068*/ 	.word	0x00000000
        /*006c*/ 	.short	0x0101
        /*006e*/ 	.byte	0x05
	.zero		1


	//   ....[3]....
        /*0070*/ 	.word	0x00000290
        /*0074*/ 	.word	0x000000ff
        /*0078*/ 	.word	0x00000000
        /*007c*/ 	.short	0x0109
        /*007e*/ 	.byte	0x05
	.zero		1


	//   ....[4]....
        /*0080*/ 	.word	0x00000400
        /*0084*/ 	.word	0x000000ff
        /*0088*/ 	.word	0x00000000
        /*008c*/ 	.short	0x0109
        /*008e*/ 	.byte	0x05
	.zero		1


	//----- nvinfo : EIATTR_NUM_MBARRIERS
	.align		4
.L_13:
        /*0090*/ 	.byte	0x03, 0x38
        /*0092*/ 	.short	0x0001


	//----- nvinfo : EIATTR_EXIT_INSTR_OFFSETS
	.align		4
        /*0094*/ 	.byte	0x04, 0x1c
        /*0096*/ 	.short	(.L_15 - .L_14)


	//   ....[0]....
.L_14:
        /*0098*/ 	.word	0x00000460


	//   ....[1]....
        /*009c*/ 	.word	0x00000560


	//----- nvinfo : EIATTR_CRS_STACK_SIZE
	.align		4
.L_15:
        /*00a0*/ 	.byte	0x04, 0x1e
        /*00a2*/ 	.short	(.L_17 - .L_16)
.L_16:
        /*00a4*/ 	.word	0x00000000


	//----- nvinfo : EIATTR_CBANK_PARAM_SIZE
	.align		4
.L_17:
        /*00a8*/ 	.byte	0x03, 0x19
        /*00aa*/ 	.short	0x0010


	//----- nvinfo : EIATTR_PARAM_CBANK
	.align		4
        /*00ac*/ 	.byte	0x04, 0x0a
        /*00ae*/ 	.short	(.L_19 - .L_18)
	.align		4
.L_18:
        /*00b0*/ 	.word	index@(.nv.constant0._Z23test_tma_copy_to_sharedPjS_)
        /*00b4*/ 	.short	0x0380
        /*00b6*/ 	.short	0x0010


	//----- nvinfo : EIATTR_SW_WAR
	.align		4
.L_19:
        /*00b8*/ 	.byte	0x04, 0x36
        /*00ba*/ 	.short	(.L_21 - .L_20)
.L_20:
        /*00bc*/ 	.word	0x00000008
.L_21:


//--------------------- .nv.callgraph             --------------------------
	.section	.nv.callgraph,"",@"SHT_CUDA_CALLGRAPH"
	.align	4
	.sectionentsize	8
	.align		4
        /*0000*/ 	.word	0x00000000
	.align		4
        /*0004*/ 	.word	0xffffffff
	.align		4
        /*0008*/ 	.word	0x00000000
	.align		4
        /*000c*/ 	.word	0xfffffffe
	.align		4
        /*0010*/ 	.word	0x00000000
	.align		4
        /*0014*/ 	.word	0xfffffffd
	.align		4
        /*0018*/ 	.word	0x00000000
	.align		4
        /*001c*/ 	.word	0xfffffffc


//--------------------- .text._Z23test_tma_copy_to_sharedPjS_ --------------------------
	.section	.text._Z23test_tma_copy_to_sharedPjS_,"ax",@progbits
	.align	128
        .global         _Z23test_tma_copy_to_sharedPjS_
        .type           _Z23test_tma_copy_to_sharedPjS_,@function
        .size           _Z23test_tma_copy_to_sharedPjS_,(.L_x_10 - _Z23test_tma_copy_to_sharedPjS_)
        .other          _Z23test_tma_copy_to_sharedPjS_,@"STO_CUDA_ENTRY STV_DEFAULT"
_Z23test_tma_copy_to_sharedPjS_:
.text._Z23test_tma_copy_to_sharedPjS_:
[----:B------:R-:W-:Y:S01]  /*0000*/  LDC R1, c[0x0][0x37c] ;  /* 0x0000df00ff017b82 */ /* 0x000fe20000000800 */
[----:B------:R-:W0:Y:S01]  /*0010*/  S2R R6, SR_TID.X ;  /* 0x0000000000067919 */ /* 0x000e220000002100 */
[----:B------:R-:W-:Y:S01]  /*0020*/  BSSY.RECONVERGENT B0, `(.L_x_0) ;  /* 0x000000e000007945 */ /* 0x000fe20003800200 */
[----:B0-----:R-:W-:-:S13]  /*0030*/  ISETP.NE.AND P0, PT, R6, RZ, PT ;  /* 0x000000ff0600720c */ /* 0x001fda0003f05270 */
[----:B------:R-:W-:Y:S05]  /*0040*/  @P0 BRA `(.L_x_1) ;  /* 0x00000000002c0947 */ /* 0x000fea0003800000 */
[----:B------:R-:W0:Y:S01]  /*0050*/  S2UR UR6, SR_CgaCtaId ;  /* 0x00000000000679c3 */ /* 0x000e220000008800 */
[----:B------:R-:W1:Y:S01]  /*0060*/  LDCU UR5, c[0x0][0x360] ;  /* 0x00006c00ff0577ac */ /* 0x000e620008000800 */
[----:B------:R-:W-:Y:S02]  /*0070*/  UMOV UR4, 0x400 ;  /* 0x0000040000047882 */ /* 0x000fe40000000000 */
[----:B0-----:R-:W-:Y:S02]  /*0080*/  ULEA UR6, UR6, UR4, 0x18 ;  /* 0x0000000406067291 */ /* 0x001fe4000f8ec0ff */
[----:B-1----:R-:W-:-:S04]  /*0090*/  UIADD3 UR4, UPT, UPT, -UR5, 0x100000, URZ ;  /* 0x0010000005047890 */ /* 0x002fc8000fffe1ff */
[----:B------:R-:W-:Y:S02]  /*00a0*/  USHF.L.U32 UR5, UR4, 0xb, URZ ;  /* 0x0000000b04057899 */ /* 0x000fe400080006ff */
[----:B------:R-:W-:Y:S01]  /*00b0*/  USHF.L.U32 UR4, UR4, 0x1, URZ ;  /* 0x0000000104047899 */ /* 0x000fe200080006ff */
[----:B------:R-:W0:Y:S11]  /*00c0*/  FENCE.VIEW.ASYNC.S ;  /* 0x00000000000073c6 */ /* 0x000e360000000000 */
[----:B0-----:R0:W1:Y:S02]  /*00d0*/  SYNCS.EXCH.64 URZ, [UR6], UR4 ;  /* 0x0000000406ff75b2 */ /* 0x0010640008000100 */
[----:B-1----:R1:W-:Y:S06]  /*00e0*/  MEMBAR.ALL.CTA ;  /* 0x0000000000007992 */ /* 0x0023ec0000008000 */
[----:B-1----:R-:W1:Y:S02]  /*00f0*/  FENCE.VIEW.ASYNC.S ;  /* 0x00000000000073c6 */ /* 0x002e640000000000 */
.L_x_1:
[----:B0-----:R-:W-:Y:S05]  /*0100*/  BSYNC.RECONVERGENT B0 ;  /* 0x0000000000007941 */ /* 0x001fea0003800200 */
.L_x_0:
[----:B-1----:R-:W-:Y:S06]  /*0110*/  BAR.SYNC.DEFER_BLOCKING 0x0 ;  /* 0x0000000000007b1d */ /* 0x002fec0000010000 */
[----:B------:R-:W-:Y:S04]  /*0120*/  BSSY.RECONVERGENT B0, `(.L_x_2) ;  /* 0x0000011000007945 */ /* 0x000fe80003800200 */
[----:B------:R-:W-:Y:S05]  /*0130*/  @P0 BRA `(.L_x_3) ;  /* 0x00000000003c0947 */ /* 0x000fea0003800000 */
[----:B------:R-:W0:Y:S01]  /*0140*/  S2UR UR6, SR_CgaCtaId ;  /* 0x00000000000679c3 */ /* 0x000e220000008800 */
[----:B------:R-:W-:Y:S01]  /*0150*/  UMOV UR5, 0x400 ;  /* 0x0000040000057882 */ /* 0x000fe20000000000 */
[----:B------:R-:W-:Y:S01]  /*0160*/  PLOP3.LUT P0, PT, PT, PT, PT, 0x80, 0x8 ;  /* 0x000000000008781c */ /* 0x000fe20003f0f070 */
[----:B------:R-:W-:Y:S01]  /*0170*/  UIADD3 UR4, UPT, UPT, UR5, 0x10, URZ ;  /* 0x0000001005047890 */ /* 0x000fe2000fffe0ff */
[----:B------:R-:W1:Y:S01]  /*0180*/  LDCU.64 UR8, c[0x0][0x380] ;  /* 0x00007000ff0877ac */ /* 0x000e620008000a00 */
[----:B0-----:R-:W-:Y:S02]  /*0190*/  ULEA UR5, UR6, UR5, 0x18 ;  /* 0x0000000506057291 */ /* 0x001fe4000f8ec0ff */
[----:B------:R-:W-:-:S03]  /*01a0*/  ULEA UR4, UR6, UR4, 0x18 ;  /* 0x0000000406047291 */ /* 0x000fc6000f8ec0ff */
[----:B-1----:R-:W-:-:S09]  /*01b0*/  UMOV UR6, 0x2 ;  /* 0x0000000200067882 */ /* 0x002fd20000000000 */
.L_x_4:
[----:B------:R-:W-:Y:S01]  /*01c0*/  @P0 ELECT P1, URZ, PT ;  /* 0x0000000000ff082f */ /* 0x000fe20003820000 */
[----:B------:R0:W-:-:S12]  /*01d0*/  UBLKCP.S.G [UR4], [UR8], UR6 ;  /* 0x00000004080073ba */ /* 0x0001d80008000206 */
[----:B------:R-:W-:Y:S02]  /*01e0*/  @P1 PLOP3.LUT P0, PT, P1, PT, PT, 0x8, 0x80 ;  /* 0x000000000080181c */ /* 0x000fe40000f0e170 */
[----:B------:R-:W-:-:S11]  /*01f0*/  PLOP3.LUT P1, PT, PT, PT, PT, 0x8, 0x80 ;  /* 0x000000000080781c */ /* 0x000fd60003f2e170 */
[----:B0-----:R-:W-:Y:S05]  /*0200*/  @P0 BRA.U.ANY `(.L_x_4) ;  /* 0xfffffffd00ec0947 */ /* 0x001fea000393ffff */
[----:B------:R-:W-:-:S04]  /*0210*/  IMAD.MOV.U32 R0, RZ, RZ, 0x20 ;  /* 0x00000020ff007424 */ /* 0x000fc800078e00ff */
[----:B------:R0:W-:Y:S03]  /*0220*/  SYNCS.ARRIVE.TRANS64.RED.A0TR RZ, [UR5], R0 ;  /* 0x00000000ffff79a7 */ /* 0x0001e60008300405 */
.L_x_3:
[----:B------:R-:W-:Y:S05]  /*0230*/  BSYNC.RECONVERGENT B0 ;  /* 0x0000000000007941 */ /* 0x000fea0003800200 */
.L_x_2:
[----:B------:R-:W1:Y:S01]  /*0240*/  S2UR UR5, SR_CgaCtaId ;  /* 0x00000000000579c3 */ /* 0x000e620000008800 */
[----:B------:R-:W-:Y:S02]  /*0250*/  UMOV UR4, 0x400 ;  /* 0x0000040000047882 */ /* 0x000fe40000000000 */
[----:B-1----:R-:W-:-:S09]  /*0260*/  ULEA UR5, UR5, UR4, 0x18 ;  /* 0x0000000405057291 */ /* 0x002fd2000f8ec0ff */
[----:B------:R-:W1:Y:S01]  /*0270*/  SYNCS.ARRIVE.TRANS64.A1T0 R8, [UR5], RZ ;  /* 0x000000ffff0879a7 */ /* 0x000e620008100005 */
[----:B------:R-:W-:Y:S01]  /*0280*/  CS2R R2, SR_GLOBALTIMERLO ;  /* 0x0000000000027805 */ /* 0x000fe20000015200 */
[----:B-1----:R-:W1:Y:S02]  /*0290*/  SYNCS.PHASECHK.TRANS64.TRYWAIT P0, [UR5], R9 ;  /* 0x00000009ff0075a7 */ /* 0x002e640008001105 */
[----:B-1----:R-:W-:Y:S05]  /*02a0*/  @P0 BRA `(.L_x_5) ;  /* 0x00000000005c0947 */ /* 0x002fea0003800000 */
[----:B------:R-:W-:-:S05]  /*02b0*/  UMOV UR4, URZ ;  /* 0x000000ff00047c82 */ /* 0x000fca0008000000 */
.L_x_8:
[----:B------:R-:W-:-:S11]  /*02c0*/  UISETP.GT.AND UP0, UPT, UR4, 0xf, UPT ;  /* 0x0000000f0400788c */ /* 0x000fd6000bf04270 */
[----:B------:R-:W-:Y:S01]  /*02d0*/  @!UP0 UIADD3 UR4, UPT, UPT, UR4, 0x1, URZ ;  /* 0x0000000104048890 */ /* 0x000fe2000fffe0ff */
[----:B------:R-:W-:Y:S11]  /*02e0*/  BRA.U !UP0, `(.L_x_6) ;  /* 0x0000000108447547 */ /* 0x000ff6000b800000 */
[----:B------:R-:W-:-:S06]  /*02f0*/  CS2R R4, SR_GLOBALTIMERLO ;  /* 0x0000000000047805 */ /* 0x000fcc0000015200 */
[----:B------:R-:W-:-:S05]  /*0300*/  IADD3 R7, P0, PT, -R2, R4, RZ ;  /* 0x0000000402077210 */ /* 0x000fca0007f1e1ff */
[----:B------:R-:W-:Y:S01]  /*0310*/  IMAD.X R5, R5, 0x1, ~R3, P0 ;  /* 0x0000000105057824 */ /* 0x000fe200000e0e03 */
[----:B------:R-:W-:-:S04]  /*0320*/  ISETP.GE.U32.AND P0, PT, R7, 0x3d0900, PT ;  /* 0x003d09000700780c */ /* 0x000fc80003f06070 */
[----:B------:R-:W-:-:S13]  /*0330*/  ISETP.GE.AND.EX P0, PT, R5, RZ, PT, P0 ;  /* 0x000000ff0500720c */ /* 0x000fda0003f06300 */
[----:B------:R-:W-:Y:S05]  /*0340*/  @!P0 BRA `(.L_x_7) ;  /* 0x0000000000088947 */ /* 0x000fea0003800000 */
[----:B------:R-:W-:Y:S05]  /*0350*/  NANOSLEEP 0xf4240 ;  /* 0x000f42400000795d */ /* 0x000fea0003800000 */
[----:B------:R-:W-:Y:S05]  /*0360*/  BRA `(.L_x_6) ;  /* 0x0000000000247947 */ /* 0x000fea0003800000 */
.L_x_7:
[----:B------:R-:W-:-:S04]  /*0370*/  ISETP.GE.U32.AND P0, PT, R7, 0x9c40, PT ;  /* 0x00009c400700780c */ /* 0x000fc80003f06070 */
[----:B------:R-:W-:-:S13]  /*0380*/  ISETP.GE.AND.EX P0, PT, R5, RZ, PT, P0 ;  /* 0x000000ff0500720c */ /* 0x000fda0003f06300 */
[----:B------:R-:W-:Y:S05]  /*0390*/  @!P0 BRA `(.L_x_6) ;  /* 0x0000000000188947 */ /* 0x000fea0003800000 */
[----:B0-----:R-:W-:-:S04]  /*03a0*/  SHF.R.S32.HI R0, RZ, 0x1f, R5 ;  /* 0x0000001fff007819 */ /* 0x001fc80000011405 */
[----:B------:R-:W-:-:S05]  /*03b0*/  LEA.HI R0, P0, R0, R7, RZ, 0x2 ;  /* 0x0000000700007211 */ /* 0x000fca00078110ff */
[----:B------:R-:W-:-:S05]  /*03c0*/  IMAD.X R5, RZ, RZ, R5, P0 ;  /* 0x000000ffff057224 */ /* 0x000fca00000e0605 */
[----:B------:R-:W-:-:S04]  /*03d0*/  SHF.R.U64 R0, R0, 0x2, R5 ;  /* 0x0000000200007819 */ /* 0x000fc80000001205 */
[----:B------:R-:W-:Y:S05]  /*03e0*/  NANOSLEEP R0 ;  /* 0x000000000000735d */ /* 0x000fea0003800000 */
[----:B------:R-:W-:Y:S01]  /*03f0*/  NOP ;  /* 0x0000000000007918 */ /* 0x000fe20000000000 */
.L_x_6:
[----:B------:R-:W1:Y:S02]  /*0400*/  SYNCS.PHASECHK.TRANS64.TRYWAIT P0, [UR5], R9 ;  /* 0x00000009ff0075a7 */ /* 0x000e640008001105 */
[----:B-1----:R-:W-:Y:S05]  /*0410*/  @!P0 BRA `(.L_x_8) ;  /* 0xfffffffc00a88947 */ /* 0x002fea000383ffff */
.L_x_5:
[----:B------:R1:W-:Y:S06]  /*0420*/  MEMBAR.ALL.CTA ;  /* 0x0000000000007992 */ /* 0x0003ec0000008000 */
[----:B-1----:R-:W1:Y:S02]  /*0430*/  FENCE.VIEW.ASYNC.S ;  /* 0x00000000000073c6 */ /* 0x002e640000000000 */
[----:B-1----:R-:W-:Y:S01]  /*0440*/  BAR.SYNC.DEFER_BLOCKING 0x0 ;  /* 0x0000000000007b1d */ /* 0x002fe20000010000 */
[----:B------:R-:W-:-:S13]  /*0450*/  ISETP.NE.AND P0, PT, R6, RZ, PT ;  /* 0x000000ff0600720c */ /* 0x000fda0003f05270 */
[----:B------:R-:W-:Y:S05]  /*0460*/  @P0 EXIT ;  /* 0x000000000000094d */ /* 0x000fea0003800000 */
[----:B------:R-:W1:Y:S01]  /*0470*/  S2UR UR5, SR_CgaCtaId ;  /* 0x00000000000579c3 */ /* 0x000e620000008800 */
[----:B------:R-:W-:-:S07]  /*0480*/  UMOV UR4, 0x400 ;  /* 0x0000040000047882 */ /* 0x000fce0000000000 */
[----:B------:R-:W2:Y:S01]  /*0490*/  LDC.64 R2, c[0x0][0x388] ;  /* 0x0000e200ff027b82 */ /* 0x000ea20000000a00 */
[----:B-1----:R-:W-:-:S09]  /*04a0*/  ULEA UR4, UR5, UR4, 0x18 ;  /* 0x0000000405047291 */ /* 0x002fd2000f8ec0ff */
[----:B------:R-:W2:Y:S04]  /*04b0*/  LDS.128 R4, [UR4+0x10] ;  /* 0x00001004ff047984 */ /* 0x000ea80008000c00 */
[----:B------:R-:W1:Y:S01]  /*04c0*/  LDS.128 R8, [UR4+0x20] ;  /* 0x00002004ff087984 */ /* 0x000e620008000c00 */
[----:B------:R-:W2:Y:S03]  /*04d0*/  LDCU.64 UR4, c[0x0][0x358] ;  /* 0x00006b00ff0477ac */ /* 0x000ea60008000a00 */
[----:B--2---:R-:W-:Y:S04]  /*04e0*/  STG.E desc[UR4][R2.64], R4 ;  /* 0x0000000402007986 */ /* 0x004fe8000c101904 */
[----:B------:R-:W-:Y:S04]  /*04f0*/  STG.E desc[UR4][R2.64+0x4], R5 ;  /* 0x0000040502007986 */ /* 0x000fe8000c101904 */
[----:B------:R-:W-:Y:S04]  /*0500*/  STG.E desc[UR4][R2.64+0x8], R6 ;  /* 0x0000080602007986 */ /* 0x000fe8000c101904 */
[----:B------:R-:W-:Y:S04]  /*0510*/  STG.E desc[UR4][R2.64+0xc], R7 ;  /* 0x00000c0702007986 */ /* 0x000fe8000c101904 */
[----:B-1----:R-:W-:Y:S04]  /*0520*/  STG.E desc[UR4][R2.64+0x10], R8 ;  /* 0x0000100802007986 */ /* 0x002fe8000c101904 */
[----:B------:R-:W-:Y:S04]  /*0530*/  STG.E desc[UR4][R2.64+0x14], R9 ;  /* 0x0000140902007986 */ /* 0x000fe8000c101904 */
[----:B------:R-:W-:Y:S04]  /*0540*/  STG.E desc[UR4][R2.64+0x18], R10 ;  /* 0x0000180a02007986 */ /* 0x000fe8000c101904 */
[----:B------:R-:W-:Y:S01]  /*0550*/  STG.E desc[UR4][R2.64+0x1c], R11 ;  /* 0x00001c0b02007986 */ /* 0x000fe2000c101904 */
[----:B------:R-:W-:Y:S05]  /*0560*/  EXIT ;  /* 0x000000000000794d */ /* 0x000fea0003800000 */
.L_x_9:
[----:B------:R-:W-:-:S00]  /*0570*/  BRA `(.L_x_9) ;  /* 0xfffffffc00fc7947 */ /* 0x000fc0000383ffff */
[----:B------:R-:W-:-:S00]  /*0580*/  NOP ;  /* 0x0000000000007918 */ /* 0x000fc00000000000 */
[----:B------:R-:W-:-:S00]  /*0590*/  NOP ;  /* 0x0000000000007918 */ /* 0x000fc00000000000 */
[----:B------:R-:W-:-:S00]  /*05a0*/  NOP ;  /* 0x0000000000007918 */ /* 0x000fc00000000000 */
[----:B------:R-:W-:-:S00]  /*05b0*/  NOP ;  /* 0x0000000000007918 */ /* 0x000fc00000000000 */
[----:B------:R-:W-:-:S00]  /*05c0*/  NOP ;  /* 0x0000000000007918 */ /* 0x000fc00000000000 */
[----:B------:R-:W-:-:S00]  /*05d0*/  NOP ;  /* 0x0000000000007918 */ /* 0x000fc00000000000 */
[----:B------:R-:W-:-:S00]  /*05e0*/  NOP ;  /* 0x0000000000007918 */ /* 0x000fc00000000000 */
[----:B------:R-:W-:-:S00]  /*05f0*/  NOP ;  /* 0x0000000000007918 */ /* 0x000fc00000000000 */
.L_x_10:


//--------------------- .nv.shared._Z23test_tma_copy_to_sharedPjS_ --------------------------
	.section	.nv.shared._Z23test_tma_copy_to_sharedPjS_,"aw",@nobits
	.sectionflags	@""
	.align	16
.nv.shared._Z23test_tma_copy_to_sharedPjS_:
	.zero		1072


//--------------------- .nv.shared.reserved.0     --------------------------
	.section	.nv.shared.reserved.0,"aw",@nobits
	.weak		__nv_reservedSMEM_offset_0_alias
	.size		__nv_reservedSMEM_offset_0_alias, 0, 64
	.other		__nv_reservedSMEM_offset_0_alias,@"STO_CUDA_RESERVED_SHARED STV_DEFAULT"
__nv_reservedSMEM_offset_0_alias:
	.zero		0
	.zero		64


//--------------------- .nv.constant0._Z23test_tma_copy_to_sharedPjS_ --------------------------
	.section	.nv.constant0._Z23test_tma_copy_to_sharedPjS_,"a",@progbits
	.sectionflags	@""
	.align	4
.nv.constant0._Z23test_tma_copy_to_sharedPjS_:
	.zero		912


//--------------------- SYMBOLS --------------------------

	.type		.nv.reservedSmem.offset0,@object
	.size		.nv.reservedSmem.offset0,0x4
	.type		.nv.reservedSmem.cap,@object
	.size		.nv.reservedSmem.cap,0x4
